//
// Generated by NVIDIA NVVM Compiler
//
// Compiler Build ID: CL-36424714
// Cuda compilation tools, release 13.0, V13.0.88
// Based on NVVM 20.0.0
//

.version 9.0
.target sm_100
.address_size 64

	// .globl	_Z18average_pooling_2dPKfiiiPfmmii

.visible .entry _Z18average_pooling_2dPKfiiiPfmmii(
	.param .u64 .ptr .align 1 _Z18average_pooling_2dPKfiiiPfmmii_param_0,
	.param .u32 _Z18average_pooling_2dPKfiiiPfmmii_param_1,
	.param .u32 _Z18average_pooling_2dPKfiiiPfmmii_param_2,
	.param .u32 _Z18average_pooling_2dPKfiiiPfmmii_param_3,
	.param .u64 .ptr .align 1 _Z18average_pooling_2dPKfiiiPfmmii_param_4,
	.param .u64 _Z18average_pooling_2dPKfiiiPfmmii_param_5,
	.param .u64 _Z18average_pooling_2dPKfiiiPfmmii_param_6,
	.param .u32 _Z18average_pooling_2dPKfiiiPfmmii_param_7,
	.param .u32 _Z18average_pooling_2dPKfiiiPfmmii_param_8
)
{
	.reg .pred 	%p<42>;
	.reg .b32 	%r<89>;
	.reg .b32 	%f<44>;
	.reg .b64 	%rd<32>;

	ld.param.u64 	%rd5, [_Z18average_pooling_2dPKfiiiPfmmii_param_0];
	ld.param.u32 	%r47, [_Z18average_pooling_2dPKfiiiPfmmii_param_1];
	ld.param.u32 	%r48, [_Z18average_pooling_2dPKfiiiPfmmii_param_2];
	ld.param.u32 	%r49, [_Z18average_pooling_2dPKfiiiPfmmii_param_3];
	ld.param.u64 	%rd3, [_Z18average_pooling_2dPKfiiiPfmmii_param_5];
	ld.param.u64 	%rd4, [_Z18average_pooling_2dPKfiiiPfmmii_param_6];
	ld.param.u32 	%r51, [_Z18average_pooling_2dPKfiiiPfmmii_param_7];
	ld.param.u32 	%r50, [_Z18average_pooling_2dPKfiiiPfmmii_param_8];
	cvta.to.global.u64 	%rd1, %rd5;
	mov.u32 	%r53, %ntid.x;
	mov.u32 	%r54, %ctaid.x;
	mov.u32 	%r55, %tid.x;
	mad.lo.s32 	%r1, %r53, %r54, %r55;
	mov.u32 	%r56, %ntid.y;
	mov.u32 	%r57, %ctaid.y;
	mov.u32 	%r58, %tid.y;
	mad.lo.s32 	%r59, %r56, %r57, %r58;
	setp.ge.s32 	%p2, %r1, %r50;
	setp.ge.s32 	%p3, %r59, %r51;
	or.pred  	%p4, %p2, %p3;
	@%p4 bra 	$L__BB0_25;
	mul.lo.s32 	%r3, %r48, %r59;
	sub.s32 	%r4, %r3, %r49;
	setp.lt.s32 	%p5, %r47, 1;
	mov.f32 	%f34, 0f00000000;
	@%p5 bra 	$L__BB0_24;
	mul.lo.s32 	%r61, %r48, %r1;
	cvt.u32.u64 	%r5, %rd4;
	and.b32  	%r6, %r47, 3;
	add.s32 	%r7, %r4, 3;
	add.s32 	%r8, %r4, 1;
	mad.lo.s32 	%r63, %r5, %r4, %r5;
	add.s32 	%r64, %r61, %r63;
	sub.s32 	%r9, %r64, %r49;
	add.s32 	%r10, %r4, 2;
	mad.lo.s32 	%r65, %r10, %r5, %r61;
	sub.s32 	%r11, %r65, %r49;
	mad.lo.s32 	%r66, %r7, %r5, %r61;
	sub.s32 	%r12, %r66, %r49;
	mad.lo.s32 	%r67, %r4, %r5, %r61;
	sub.s32 	%r13, %r67, %r49;
	sub.s32 	%r14, %r61, %r49;
	mov.f32 	%f34, 0f00000000;
	mov.b32 	%r78, 0;
$L__BB0_3:
	setp.lt.u32 	%p6, %r47, 4;
	add.s32 	%r16, %r78, %r14;
	setp.lt.s32 	%p7, %r16, 0;
	cvt.s64.s32 	%rd6, %r16;
	setp.le.u64 	%p8, %rd4, %rd6;
	or.pred  	%p1, %p7, %p8;
	mov.b32 	%r88, 0;
	@%p6 bra 	$L__BB0_14;
	and.b32  	%r69, %r47, 2147483644;
	neg.s32 	%r87, %r69;
	add.s32 	%r85, %r9, %r78;
	add.s32 	%r83, %r11, %r78;
	add.s32 	%r81, %r12, %r78;
	add.s32 	%r80, %r13, %r78;
	mov.u32 	%r79, %r4;
	mov.u32 	%r82, %r10;
	mov.u32 	%r84, %r8;
	mov.u32 	%r86, %r7;
$L__BB0_5:
	cvt.s64.s32 	%rd7, %r79;
	add.s32 	%r31, %r86, -2;
	add.s32 	%r70, %r86, -3;
	setp.lt.s32 	%p9, %r70, 0;
	setp.le.u64 	%p10, %rd3, %rd7;
	or.pred  	%p11, %p9, %p10;
	or.pred  	%p12, %p11, %p1;
	@%p12 bra 	$L__BB0_7;
	mul.wide.s32 	%rd8, %r80, 4;
	add.s64 	%rd9, %rd1, %rd8;
	ld.global.nc.f32 	%f23, [%rd9];
	add.f32 	%f34, %f34, %f23;
$L__BB0_7:
	setp.lt.s32 	%p13, %r31, 0;
	cvt.s64.s32 	%rd10, %r84;
	setp.le.u64 	%p14, %rd3, %rd10;
	or.pred  	%p15, %p13, %p14;
	or.pred  	%p16, %p15, %p1;
	@%p16 bra 	$L__BB0_9;
	mul.wide.s32 	%rd11, %r85, 4;
	add.s64 	%rd12, %rd1, %rd11;
	ld.global.nc.f32 	%f24, [%rd12];
	add.f32 	%f34, %f34, %f24;
$L__BB0_9:
	add.s32 	%r71, %r31, 1;
	setp.lt.s32 	%p17, %r71, 0;
	cvt.s64.s32 	%rd13, %r82;
	setp.le.u64 	%p18, %rd3, %rd13;
	or.pred  	%p19, %p17, %p18;
	or.pred  	%p20, %p19, %p1;
	@%p20 bra 	$L__BB0_11;
	mul.wide.s32 	%rd14, %r83, 4;
	add.s64 	%rd15, %rd1, %rd14;
	ld.global.nc.f32 	%f25, [%rd15];
	add.f32 	%f34, %f34, %f25;
$L__BB0_11:
	cvt.s64.s32 	%rd16, %r86;
	setp.lt.s32 	%p21, %r86, 0;
	setp.le.u64 	%p22, %rd3, %rd16;
	or.pred  	%p23, %p21, %p22;
	or.pred  	%p24, %p23, %p1;
	@%p24 bra 	$L__BB0_13;
	mul.wide.s32 	%rd17, %r81, 4;
	add.s64 	%rd18, %rd1, %rd17;
	ld.global.nc.f32 	%f26, [%rd18];
	add.f32 	%f34, %f34, %f26;
$L__BB0_13:
	and.b32  	%r88, %r47, 2147483644;
	add.s32 	%r87, %r87, 4;
	add.s32 	%r86, %r86, 4;
	shl.b32 	%r72, %r5, 2;
	add.s32 	%r85, %r85, %r72;
	add.s32 	%r84, %r84, 4;
	add.s32 	%r83, %r83, %r72;
	add.s32 	%r82, %r82, 4;
	add.s32 	%r81, %r81, %r72;
	add.s32 	%r80, %r80, %r72;
	add.s32 	%r79, %r79, 4;
	setp.ne.s32 	%p25, %r87, 0;
	@%p25 bra 	$L__BB0_5;
$L__BB0_14:
	setp.eq.s32 	%p26, %r6, 0;
	@%p26 bra 	$L__BB0_23;
	add.s32 	%r43, %r88, %r4;
	setp.lt.s32 	%p27, %r43, 0;
	cvt.s64.s32 	%rd19, %r43;
	setp.le.u64 	%p28, %rd3, %rd19;
	or.pred  	%p29, %p27, %p28;
	or.pred  	%p30, %p29, %p1;
	@%p30 bra 	$L__BB0_17;
	mad.lo.s32 	%r73, %r43, %r5, %r16;
	mul.wide.s32 	%rd20, %r73, 4;
	add.s64 	%rd21, %rd1, %rd20;
	ld.global.nc.f32 	%f27, [%rd21];
	add.f32 	%f34, %f34, %f27;
$L__BB0_17:
	setp.eq.s32 	%p31, %r6, 1;
	@%p31 bra 	$L__BB0_23;
	add.s32 	%r44, %r43, 1;
	setp.lt.s32 	%p32, %r44, 0;
	cvt.s64.s32 	%rd22, %r44;
	setp.le.u64 	%p33, %rd3, %rd22;
	or.pred  	%p34, %p32, %p33;
	or.pred  	%p35, %p34, %p1;
	@%p35 bra 	$L__BB0_20;
	mad.lo.s32 	%r74, %r44, %r5, %r16;
	mul.wide.s32 	%rd23, %r74, 4;
	add.s64 	%rd24, %rd1, %rd23;
	ld.global.nc.f32 	%f28, [%rd24];
	add.f32 	%f34, %f34, %f28;
$L__BB0_20:
	setp.eq.s32 	%p36, %r6, 2;
	@%p36 bra 	$L__BB0_23;
	add.s32 	%r45, %r43, 2;
	setp.lt.s32 	%p37, %r45, 0;
	cvt.s64.s32 	%rd25, %r45;
	setp.le.u64 	%p38, %rd3, %rd25;
	or.pred  	%p39, %p37, %p38;
	or.pred  	%p40, %p39, %p1;
	@%p40 bra 	$L__BB0_23;
	mad.lo.s32 	%r75, %r45, %r5, %r16;
	mul.wide.s32 	%rd26, %r75, 4;
	add.s64 	%rd27, %rd1, %rd26;
	ld.global.nc.f32 	%f29, [%rd27];
	add.f32 	%f34, %f34, %f29;
$L__BB0_23:
	add.s32 	%r78, %r78, 1;
	setp.ne.s32 	%p41, %r78, %r47;
	@%p41 bra 	$L__BB0_3;
$L__BB0_24:
	ld.param.u64 	%rd31, [_Z18average_pooling_2dPKfiiiPfmmii_param_4];
	mad.lo.s32 	%r76, %r50, %r59, %r1;
	mul.lo.s32 	%r77, %r47, %r47;
	cvt.rn.f32.u32 	%f30, %r77;
	div.rn.f32 	%f31, %f34, %f30;
	cvta.to.global.u64 	%rd28, %rd31;
	mul.wide.s32 	%rd29, %r76, 4;
	add.s64 	%rd30, %rd28, %rd29;
	st.global.f32 	[%rd30], %f31;
$L__BB0_25:
	ret;

}


// ===== COMPILED SASS (sm_100) =====

	.target	sm_100

	.elftype	@"ET_EXEC"


//--------------------- .note.nv.tkinfo           --------------------------
	.section	.note.nv.tkinfo,"",@"SHT_NOTE"
	.sectionflags	@"SHF_NOTE_NV_TKINFO"
	.tkinfo
        /*0018*/ 	.word	0x00000002
        /*0030*/ 	.string	""
        /*0030*/ 	.string	"ptxas"
        /*0030*/ 	.string	"Cuda compilation tools, release 13.0, V13.0.88"
        /*0030*/ 	.string	"Build cuda_13.0.r13.0/compiler.36424714_0"
        /*0030*/ 	.string	"-arch sm_100 -m 64 "



//--------------------- .note.nv.cuinfo           --------------------------
	.section	.note.nv.cuinfo,"",@"SHT_NOTE"
	.sectionflags	@"SHF_NOTE_NV_CUINFO"
        /*0018*/ 	.short	0x0002
        /*001a*/ 	.short	0x0064
        /*001c*/ 	.short	0x0082
	.zero		2


//--------------------- .nv.info                  --------------------------
	.section	.nv.info,"",@"SHT_CUDA_INFO"
	.align	4


	//----- nvinfo : EIATTR_REGCOUNT
	.align		4
        /*0000*/ 	.byte	0x04, 0x2f
        /*0002*/ 	.short	(.L_1 - .L_0)
	.align		4
.L_0:
        /*0004*/ 	.word	index@(_Z18average_pooling_2dPKfiiiPfmmii)
        /*0008*/ 	.word	0x00000020


	//----- nvinfo : EIATTR_FRAME_SIZE
	.align		4
.L_1:
        /*000c*/ 	.byte	0x04, 0x11
        /*000e*/ 	.short	(.L_3 - .L_2)
	.align		4
.L_2:
        /*0010*/ 	.word	index@($__internal_0_$__cuda_sm3x_div_rn_noftz_f32_slowpath)
        /*0014*/ 	.word	0x00000000


	//----- nvinfo : EIATTR_FRAME_SIZE
	.align		4
.L_3:
        /*0018*/ 	.byte	0x04, 0x11
        /*001a*/ 	.short	(.L_5 - .L_4)
	.align		4
.L_4:
        /*001c*/ 	.word	index@(_Z18average_pooling_2dPKfiiiPfmmii)
        /*0020*/ 	.word	0x00000000


	//----- nvinfo : EIATTR_MIN_STACK_SIZE
	.align		4
.L_5:
        /*0024*/ 	.byte	0x04, 0x12
        /*0026*/ 	.short	(.L_7 - .L_6)
	.align		4
.L_6:
        /*0028*/ 	.word	index@(_Z18average_pooling_2dPKfiiiPfmmii)
        /*002c*/ 	.word	0x00000000
.L_7:


//--------------------- .nv.compat                --------------------------
	.section	.nv.compat,"",@"SHT_CUDA_COMPAT_INFO"
	.align	4
        /*0000*/ 	.byte	0x02, 0x09, 0x00, 0x00, 0x02, 0x02, 0x01, 0x00, 0x02, 0x05, 0x05, 0x00, 0x03, 0x07, 0x01, 0x01
        /*0010*/ 	.byte	0x02, 0x03, 0x00, 0x00, 0x02, 0x06, 0x01, 0x00, 0x04, 0x0b, 0x08, 0x00, 0x01, 0x00, 0x00, 0x00
        /*0020*/ 	.byte	0x00, 0x00, 0x00, 0x00


//--------------------- .nv.info._Z18average_pooling_2dPKfiiiPfmmii --------------------------
	.section	.nv.info._Z18average_pooling_2dPKfiiiPfmmii,"",@"SHT_CUDA_INFO"
	.sectionflags	@""
	.align	4


	//----- nvinfo : EIATTR_CUDA_API_VERSION
	.align		4
        /*0000*/ 	.byte	0x04, 0x37
        /*0002*/ 	.short	(.L_9 - .L_8)
.L_8:
        /*0004*/ 	.word	0x00000082


	//----- nvinfo : EIATTR_KPARAM_INFO
	.align		4
.L_9:
        /*0008*/ 	.byte	0x04, 0x17
        /*000a*/ 	.short	(.L_11 - .L_10)
.L_10:
        /*000c*/ 	.word	0x00000000
        /*0010*/ 	.short	0x0008
        /*0012*/ 	.short	0x0034
        /*0014*/ 	.byte	0x00, 0xf0, 0x11, 0x00


	//----- nvinfo : EIATTR_KPARAM_INFO
	.align		4
.L_11:
        /*0018*/ 	.byte	0x04, 0x17
        /*001a*/ 	.short	(.L_13 - .L_12)
.L_12:
        /*001c*/ 	.word	0x00000000
        /*0020*/ 	.short	0x0007
        /*0022*/ 	.short	0x0030
        /*0024*/ 	.byte	0x00, 0xf0, 0x11, 0x00


	//----- nvinfo : EIATTR_KPARAM_INFO
	.align		4
.L_13:
        /*0028*/ 	.byte	0x04, 0x17
        /*002a*/ 	.short	(.L_15 - .L_14)
.L_14:
        /*002c*/ 	.word	0x00000000
        /*0030*/ 	.short	0x0006
        /*0032*/ 	.short	0x0028
        /*0034*/ 	.byte	0x00, 0xf0, 0x21, 0x00


	//----- nvinfo : EIATTR_KPARAM_INFO
	.align		4
.L_15:
        /*0038*/ 	.byte	0x04, 0x17
        /*003a*/ 	.short	(.L_17 - .L_16)
.L_16:
        /*003c*/ 	.word	0x00000000
        /*0040*/ 	.short	0x0005
        /*0042*/ 	.short	0x0020
        /*0044*/ 	.byte	0x00, 0xf0, 0x21, 0x00


	//----- nvinfo : EIATTR_KPARAM_INFO
	.align		4
.L_17:
        /*0048*/ 	.byte	0x04, 0x17
        /*004a*/ 	.short	(.L_19 - .L_18)
.L_18:
        /*004c*/ 	.word	0x00000000
        /*0050*/ 	.short	0x0004
        /*0052*/ 	.short	0x0018
        /*0054*/ 	.byte	0x00, 0xf5, 0x21, 0x00


	//----- nvinfo : EIATTR_KPARAM_INFO
	.align		4
.L_19:
        /*0058*/ 	.byte	0x04, 0x17
        /*005a*/ 	.short	(.L_21 - .L_20)
.L_20:
        /*005c*/ 	.word	0x00000000
        /*0060*/ 	.short	0x0003
        /*0062*/ 	.short	0x0010
        /*0064*/ 	.byte	0x00, 0xf0, 0x11, 0x00


	//----- nvinfo : EIATTR_KPARAM_INFO
	.align		4
.L_21:
        /*0068*/ 	.byte	0x04, 0x17
        /*006a*/ 	.short	(.L_23 - .L_22)
.L_22:
        /*006c*/ 	.word	0x00000000
        /*0070*/ 	.short	0x0002
        /*0072*/ 	.short	0x000c
        /*0074*/ 	.byte	0x00, 0xf0, 0x11, 0x00


	//----- nvinfo : EIATTR_KPARAM_INFO
	.align		4
.L_23:
        /*0078*/ 	.byte	0x04, 0x17
        /*007a*/ 	.short	(.L_25 - .L_24)
.L_24:
        /*007c*/ 	.word	0x00000000
        /*0080*/ 	.short	0x0001
        /*0082*/ 	.short	0x0008
        /*0084*/ 	.byte	0x00, 0xf0, 0x11, 0x00


	//----- nvinfo : EIATTR_KPARAM_INFO
	.align		4
.L_25:
        /*0088*/ 	.byte	0x04, 0x17
        /*008a*/ 	.short	(.L_27 - .L_26)
.L_26:
        /*008c*/ 	.word	0x00000000
        /*0090*/ 	.short	0x0000
        /*0092*/ 	.short	0x0000
        /*0094*/ 	.byte	0x00, 0xf5, 0x21, 0x00


	//----- nvinfo : EIATTR_SPARSE_MMA_MASK
	.align		4
.L_27:
        /*0098*/ 	.byte	0x03, 0x50
        /*009a*/ 	.short	0x0000


	//----- nvinfo : EIATTR_MAXREG_COUNT
	.align		4
        /*009c*/ 	.byte	0x03, 0x1b
        /*009e*/ 	.short	0x00ff


	//----- nvinfo : EIATTR_MERCURY_ISA_VERSION
	.align		4
        /*00a0*/ 	.byte	0x03, 0x5f
        /*00a2*/ 	.short	0x0101


	//----- nvinfo : EIATTR_VRC_CTA_INIT_COUNT
	.align		4
        /*00a4*/ 	.byte	0x02, 0x4a
	.zero		1
	.zero		1


	//----- nvinfo : EIATTR_EXIT_INSTR_OFFSETS
	.align		4
        /*00a8*/ 	.byte	0x04, 0x1c
        /*00aa*/ 	.short	(.L_29 - .L_28)


	//   ....[0]....
.L_28:
        /*00ac*/ 	.word	0x000000c0


	//   ....[1]....
        /*00b0*/ 	.word	0x00000b60


	//----- nvinfo : EIATTR_CRS_STACK_SIZE
	.align		4
.L_29:
        /*00b4*/ 	.byte	0x04, 0x1e
        /*00b6*/ 	.short	(.L_31 - .L_30)
.L_30:
        /*00b8*/ 	.word	0x00000000


	//----- nvinfo : EIATTR_CBANK_PARAM_SIZE
	.align		4
.L_31:
        /*00bc*/ 	.byte	0x03, 0x19
        /*00be*/ 	.short	0x0038


	//----- nvinfo : EIATTR_PARAM_CBANK
	.align		4
        /*00c0*/ 	.byte	0x04, 0x0a
        /*00c2*/ 	.short	(.L_33 - .L_32)
	.align		4
.L_32:
        /*00c4*/ 	.word	index@(.nv.constant0._Z18average_pooling_2dPKfiiiPfmmii)
        /*00c8*/ 	.short	0x0380
        /*00ca*/ 	.short	0x0038


	//----- nvinfo : EIATTR_SW_WAR
	.align		4
.L_33:
        /*00cc*/ 	.byte	0x04, 0x36
        /*00ce*/ 	.short	(.L_35 - .L_34)
.L_34:
        /*00d0*/ 	.word	0x00000008
.L_35:


//--------------------- .nv.callgraph             --------------------------
	.section	.nv.callgraph,"",@"SHT_CUDA_CALLGRAPH"
	.align	4
	.sectionentsize	8
	.align		4
        /*0000*/ 	.word	0x00000000
	.align		4
        /*0004*/ 	.word	0xffffffff
	.align		4
        /*0008*/ 	.word	0x00000000
	.align		4
        /*000c*/ 	.word	0xfffffffe
	.align		4
        /*0010*/ 	.word	0x00000000
	.align		4
        /*0014*/ 	.word	0xfffffffd
	.align		4
        /*0018*/ 	.word	0x00000000
	.align		4
        /*001c*/ 	.word	0xfffffffc


//--------------------- .text._Z18average_pooling_2dPKfiiiPfmmii --------------------------
	.section	.text._Z18average_pooling_2dPKfiiiPfmmii,"ax",@progbits
	.align	128
        .global         _Z18average_pooling_2dPKfiiiPfmmii
        .type           _Z18average_pooling_2dPKfiiiPfmmii,@function
        .size           _Z18average_pooling_2dPKfiiiPfmmii,(.L_x_24 - _Z18average_pooling_2dPKfiiiPfmmii)
        .other          _Z18average_pooling_2dPKfiiiPfmmii,@"STO_CUDA_ENTRY STV_DEFAULT"
_Z18average_pooling_2dPKfiiiPfmmii:
.text._Z18average_pooling_2dPKfiiiPfmmii:
[----:B------:R-:W-:Y:S01]  /*0000*/  LDC R1, c[0x0][0x37c] ;  /* 0x0000df00ff017b82 */ /* 0x000fe20000000800 */
[----:B------:R-:W0:Y:S01]  /*0010*/  S2R R0, SR_CTAID.Y ;  /* 0x0000000000007919 */ /* 0x000e220000002600 */
[----:B------:R-:W1:Y:S01]  /*0020*/  LDCU UR4, c[0x0][0x360] ;  /* 0x00006c00ff0477ac */ /* 0x000e620008000800 */
[----:B------:R-:W0:Y:S01]  /*0030*/  S2R R5, SR_TID.Y ;  /* 0x0000000000057919 */ /* 0x000e220000002200 */
[----:B------:R-:W0:Y:S01]  /*0040*/  LDCU UR5, c[0x0][0x364] ;  /* 0x00006c80ff0577ac */ /* 0x000e220008000800 */
[----:B------:R-:W1:Y:S01]  /*0050*/  S2R R3, SR_CTAID.X ;  /* 0x0000000000037919 */ /* 0x000e620000002500 */
[----:B------:R-:W2:Y:S01]  /*0060*/  LDCU.64 UR6, c[0x0][0x3b0] ;  /* 0x00007600ff0677ac */ /* 0x000ea20008000a00 */
[----:B------:R-:W1:Y:S01]  /*0070*/  S2R R2, SR_TID.X ;  /* 0x0000000000027919 */ /* 0x000e620000002100 */
[----:B0-----:R-:W-:-:S05]  /*0080*/  IMAD R0, R0, UR5, R5 ;  /* 0x0000000500007c24 */ /* 0x001fca000f8e0205 */
[----:B--2---:R-:W-:Y:S01]  /*0090*/  ISETP.GE.AND P0, PT, R0, UR6, PT ;  /* 0x0000000600007c0c */ /* 0x004fe2000bf06270 */
[----:B-1----:R-:W-:-:S05]  /*00a0*/  IMAD R3, R3, UR4, R2 ;  /* 0x0000000403037c24 */ /* 0x002fca000f8e0202 */
[----:B------:R-:W-:-:S13]  /*00b0*/  ISETP.GE.OR P0, PT, R3, UR7, P0 ;  /* 0x0000000703007c0c */ /* 0x000fda0008706670 */
[----:B------:R-:W-:Y:S05]  /*00c0*/  @P0 EXIT ;  /* 0x000000000000094d */ /* 0x000fea0003800000 */
[----:B------:R-:W0:Y:S01]  /*00d0*/  LDCU.64 UR8, c[0x0][0x388] ;  /* 0x00007100ff0877ac */ /* 0x000e220008000a00 */
[----:B------:R-:W-:Y:S01]  /*00e0*/  IMAD.MOV.U32 R2, RZ, RZ, RZ ;  /* 0x000000ffff027224 */ /* 0x000fe200078e00ff */
[----:B------:R-:W1:Y:S01]  /*00f0*/  LDCU.64 UR10, c[0x0][0x358] ;  /* 0x00006b00ff0a77ac */ /* 0x000e620008000a00 */
[----:B0-----:R-:W-:-:S09]  /*0100*/  UISETP.GE.AND UP0, UPT, UR8, 0x1, UPT ;  /* 0x000000010800788c */ /* 0x001fd2000bf06270 */
[----:B-1----:R-:W-:Y:S05]  /*0110*/  BRA.U !UP0, `(.L_x_0) ;  /* 0x0000000908407547 */ /* 0x002fea000b800000 */
[----:B------:R-:W0:Y:S01]  /*0120*/  LDC R11, c[0x0][0x390] ;  /* 0x0000e400ff0b7b82 */ /* 0x000e220000000800 */
[----:B------:R-:W-:Y:S01]  /*0130*/  IMAD R7, R3, UR9, RZ ;  /* 0x0000000903077c24 */ /* 0x000fe2000f8e02ff */
[----:B------:R-:W-:Y:S01]  /*0140*/  ULOP3.LUT UR6, UR8, 0x3, URZ, 0xc0, !UPT ;  /* 0x0000000308067892 */ /* 0x000fe2000f8ec0ff */
[----:B------:R-:W-:-:S05]  /*0150*/  UMOV UR4, URZ ;  /* 0x000000ff00047c82 */ /* 0x000fca0008000000 */
[----:B------:R-:W1:Y:S01]  /*0160*/  LDC R5, c[0x0][0x3a8] ;  /* 0x0000ea00ff057b82 */ /* 0x000e620000000800 */
[----:B0-----:R-:W-:-:S04]  /*0170*/  IMAD R4, R0, UR9, -R11 ;  /* 0x0000000900047c24 */ /* 0x001fc8000f8e0a0b */
[C---:B------:R-:W-:Y:S02]  /*0180*/  VIADD R8, R4.reuse, 0x2 ;  /* 0x0000000204087836 */ /* 0x040fe40000000000 */
[C---:B------:R-:W-:Y:S02]  /*0190*/  VIADD R2, R4.reuse, 0x3 ;  /* 0x0000000304027836 */ /* 0x040fe40000000000 */
[CC--:B-1----:R-:W-:Y:S02]  /*01a0*/  IMAD R6, R4.reuse, R5.reuse, R5 ;  /* 0x0000000504067224 */ /* 0x0c2fe400078e0205 */
[-CC-:B------:R-:W-:Y:S02]  /*01b0*/  IMAD R9, R4, R5.reuse, R7.reuse ;  /* 0x0000000504097224 */ /* 0x180fe400078e0207 */
[-CC-:B------:R-:W-:Y:S02]  /*01c0*/  IMAD R8, R8, R5.reuse, R7.reuse ;  /* 0x0000000508087224 */ /* 0x180fe400078e0207 */
[----:B------:R-:W-:Y:S01]  /*01d0*/  IMAD R2, R2, R5, R7 ;  /* 0x0000000502027224 */ /* 0x000fe200078e0207 */
[C---:B------:R-:W-:Y:S01]  /*01e0*/  IADD3 R5, PT, PT, R7.reuse, -R11, R6 ;  /* 0x8000000b07057210 */ /* 0x040fe20007ffe006 */
[----:B------:R-:W-:-:S02]  /*01f0*/  IMAD.IADD R6, R7, 0x1, -R11 ;  /* 0x0000000107067824 */ /* 0x000fc400078e0a0b */
[--C-:B------:R-:W-:Y:S02]  /*0200*/  IMAD.IADD R7, R9, 0x1, -R11.reuse ;  /* 0x0000000109077824 */ /* 0x100fe400078e0a0b */
[--C-:B------:R-:W-:Y:S02]  /*0210*/  IMAD.IADD R9, R2, 0x1, -R11.reuse ;  /* 0x0000000102097824 */ /* 0x100fe400078e0a0b */
[----:B------:R-:W-:Y:S02]  /*0220*/  IMAD.IADD R8, R8, 0x1, -R11 ;  /* 0x0000000108087824 */ /* 0x000fe400078e0a0b */
[----:B------:R-:W-:-:S07]  /*0230*/  IMAD.MOV.U32 R2, RZ, RZ, RZ ;  /* 0x000000ffff027224 */ /* 0x000fce00078e00ff */
.L_x_9:
[----:B------:R-:W0:Y:S01]  /*0240*/  LDCU.64 UR8, c[0x0][0x3a8] ;  /* 0x00007500ff0877ac */ /* 0x000e220008000a00 */
[----:B------:R-:W-:Y:S01]  /*0250*/  VIADD R10, R6, UR4 ;  /* 0x00000004060a7c36 */ /* 0x000fe20008000000 */
[----:B------:R-:W1:Y:S04]  /*0260*/  LDCU UR7, c[0x0][0x388] ;  /* 0x00007100ff0777ac */ /* 0x000e680008000800 */
[----:B------:R-:W-:Y:S01]  /*0270*/  SHF.R.S32.HI R11, RZ, 0x1f, R10 ;  /* 0x0000001fff0b7819 */ /* 0x000fe2000001140a */
[----:B------:R-:W-:Y:S01]  /*0280*/  UMOV UR5, URZ ;  /* 0x000000ff00057c82 */ /* 0x000fe20008000000 */
[----:B0-----:R-:W-:Y:S01]  /*0290*/  IMAD.U32 R18, RZ, RZ, UR8 ;  /* 0x00000008ff127e24 */ /* 0x001fe2000f8e00ff */
[----:B-1----:R-:W-:-:S04]  /*02a0*/  UISETP.GE.U32.AND UP0, UPT, UR7, 0x4, UPT ;  /* 0x000000040700788c */ /* 0x002fc8000bf06070 */
[----:B------:R-:W-:-:S04]  /*02b0*/  ISETP.GE.U32.AND P0, PT, R10, R18, PT ;  /* 0x000000120a00720c */ /* 0x000fc80003f06070 */
[----:B------:R-:W-:-:S04]  /*02c0*/  ISETP.GE.U32.AND.EX P0, PT, R11, UR9, PT, P0 ;  /* 0x000000090b007c0c */ /* 0x000fc8000bf06100 */
[----:B------:R-:W-:Y:S01]  /*02d0*/  ISETP.LT.OR P0, PT, R10, RZ, P0 ;  /* 0x000000ff0a00720c */ /* 0x000fe20000701670 */
[----:B------:R-:W-:-:S12]  /*02e0*/  BRA.U !UP0, `(.L_x_1) ;  /* 0x0000000108f87547 */ /* 0x000fd8000b800000 */
[----:B------:R-:W0:Y:S01]  /*02f0*/  LDC R18, c[0x0][0x3a8] ;  /* 0x0000ea00ff127b82 */ /* 0x000e220000000800 */
[----:B------:R-:W-:Y:S01]  /*0300*/  ULOP3.LUT UR5, UR7, 0x7ffffffc, URZ, 0xc0, !UPT ;  /* 0x7ffffffc07057892 */ /* 0x000fe2000f8ec0ff */
[C---:B------:R-:W-:Y:S01]  /*0310*/  VIADD R22, R4.reuse, 0x3 ;  /* 0x0000000304167836 */ /* 0x040fe20000000000 */
[C---:B------:R-:W-:Y:S01]  /*0320*/  IADD3 R20, PT, PT, R4.reuse, 0x2, RZ ;  /* 0x0000000204147810 */ /* 0x040fe20007ffe0ff */
[----:B------:R-:W-:Y:S01]  /*0330*/  VIADD R24, R4, 0x1 ;  /* 0x0000000104187836 */ /* 0x000fe20000000000 */
[----:B------:R-:W1:Y:S01]  /*0340*/  LDCU.64 UR8, c[0x0][0x3a0] ;  /* 0x00007400ff0877ac */ /* 0x000e620008000a00 */
[----:B------:R-:W-:Y:S02]  /*0350*/  VIADD R27, R5, UR4 ;  /* 0x00000004051b7c36 */ /* 0x000fe40008000000 */
[----:B------:R-:W-:Y:S01]  /*0360*/  VIADD R23, R8, UR4 ;  /* 0x0000000408177c36 */ /* 0x000fe20008000000 */
[----:B------:R-:W-:Y:S01]  /*0370*/  UIADD3 UR7, UPT, UPT, -UR5, URZ, URZ ;  /* 0x000000ff05077290 */ /* 0x000fe2000fffe1ff */
[----:B------:R-:W-:-:S02]  /*0380*/  VIADD R25, R9, UR4 ;  /* 0x0000000409197c36 */ /* 0x000fc40008000000 */
[----:B------:R-:W-:Y:S02]  /*0390*/  VIADD R19, R7, UR4 ;  /* 0x0000000407137c36 */ /* 0x000fe40008000000 */
[----:B------:R-:W-:-:S07]  /*03a0*/  IMAD.MOV.U32 R21, RZ, RZ, R4 ;  /* 0x000000ffff157224 */ /* 0x000fce00078e0004 */
.L_x_2:
[----:B-1----:R-:W-:Y:S01]  /*03b0*/  ISETP.GE.U32.AND P1, PT, R21, UR8, PT ;  /* 0x0000000815007c0c */ /* 0x002fe2000bf26070 */
[C---:B------:R-:W-:Y:S01]  /*03c0*/  VIADD R11, R22.reuse, 0xfffffffd ;  /* 0xfffffffd160b7836 */ /* 0x040fe20000000000 */
[----:B------:R-:W-:Y:S01]  /*03d0*/  SHF.R.S32.HI R12, RZ, 0x1f, R21 ;  /* 0x0000001fff0c7819 */ /* 0x000fe20000011415 */
[----:B------:R-:W-:Y:S01]  /*03e0*/  VIADD R13, R22, 0xfffffffe ;  /* 0xfffffffe160d7836 */ /* 0x000fe20000000000 */
[----:B------:R-:W-:Y:S02]  /*03f0*/  ISETP.GE.U32.AND P2, PT, R24, UR8, PT ;  /* 0x0000000818007c0c */ /* 0x000fe4000bf46070 */
[----:B------:R-:W-:Y:S02]  /*0400*/  ISETP.GE.U32.AND.EX P1, PT, R12, UR9, PT, P1 ;  /* 0x000000090c007c0c */ /* 0x000fe4000bf26110 */
[----:B------:R-:W-:Y:S02]  /*0410*/  ISETP.GE.U32.AND P3, PT, R20, UR8, PT ;  /* 0x0000000814007c0c */ /* 0x000fe4000bf66070 */
[----:B------:R-:W-:-:S02]  /*0420*/  ISETP.LT.OR P1, PT, R11, RZ, P1 ;  /* 0x000000ff0b00720c */ /* 0x000fc40000f21670 */
[----:B------:R-:W-:Y:S02]  /*0430*/  SHF.R.S32.HI R11, RZ, 0x1f, R24 ;  /* 0x0000001fff0b7819 */ /* 0x000fe40000011418 */
[----:B------:R-:W-:Y:S02]  /*0440*/  SHF.R.S32.HI R12, RZ, 0x1f, R20 ;  /* 0x0000001fff0c7819 */ /* 0x000fe40000011414 */
[----:B------:R-:W-:Y:S01]  /*0450*/  ISETP.GE.U32.AND.EX P2, PT, R11, UR9, PT, P2 ;  /* 0x000000090b007c0c */ /* 0x000fe2000bf46120 */
[----:B------:R-:W-:Y:S01]  /*0460*/  VIADD R11, R22, 0xffffffff ;  /* 0xffffffff160b7836 */ /* 0x000fe20000000000 */
[----:B------:R-:W-:Y:S02]  /*0470*/  ISETP.GE.U32.AND.EX P3, PT, R12, UR9, PT, P3 ;  /* 0x000000090c007c0c */ /* 0x000fe4000bf66130 */
[----:B------:R-:W-:Y:S02]  /*0480*/  ISETP.GE.U32.AND P4, PT, R22, UR8, PT ;  /* 0x0000000816007c0c */ /* 0x000fe4000bf86070 */
[----:B------:R-:W-:-:S02]  /*0490*/  SHF.R.S32.HI R12, RZ, 0x1f, R22 ;  /* 0x0000001fff0c7819 */ /* 0x000fc40000011416 */
[----:B------:R-:W-:Y:S02]  /*04a0*/  ISETP.LT.OR P2, PT, R13, RZ, P2 ;  /* 0x000000ff0d00720c */ /* 0x000fe40001741670 */
[----:B------:R-:W-:Y:S02]  /*04b0*/  PLOP3.LUT P1, PT, P1, P0, PT, 0xf8, 0x8f ;  /* 0x00000000008f781c */ /* 0x000fe40000f21f70 */
[----:B------:R-:W-:Y:S02]  /*04c0*/  ISETP.LT.OR P3, PT, R11, RZ, P3 ;  /* 0x000000ff0b00720c */ /* 0x000fe40001f61670 */
[----:B------:R-:W-:Y:S02]  /*04d0*/  ISETP.GE.U32.AND.EX P4, PT, R12, UR9, PT, P4 ;  /* 0x000000090c007c0c */ /* 0x000fe4000bf86140 */
[----:B------:R-:W-:Y:S02]  /*04e0*/  PLOP3.LUT P2, PT, P2, P0, PT, 0xf8, 0x8f ;  /* 0x00000000008f781c */ /* 0x000fe40001741f70 */
[----:B------:R-:W-:-:S02]  /*04f0*/  PLOP3.LUT P3, PT, P3, P0, PT, 0xf8, 0x8f ;  /* 0x00000000008f781c */ /* 0x000fc40001f61f70 */
[----:B------:R-:W-:-:S03]  /*0500*/  ISETP.LT.OR P4, PT, R22, RZ, P4 ;  /* 0x000000ff1600720c */ /* 0x000fc60002781670 */
[----:B------:R-:W1:Y:S01]  /*0510*/  @!P1 LDC.64 R28, c[0x0][0x380] ;  /* 0x0000e000ff1c9b82 */ /* 0x000e620000000a00 */
[----:B------:R-:W-:-:S07]  /*0520*/  PLOP3.LUT P4, PT, P4, P0, PT, 0xf8, 0x8f ;  /* 0x00000000008f781c */ /* 0x000fce0002781f70 */
[----:B------:R-:W2:Y:S08]  /*0530*/  @!P2 LDC.64 R16, c[0x0][0x380] ;  /* 0x0000e000ff10ab82 */ /* 0x000eb00000000a00 */
[----:B------:R-:W3:Y:S08]  /*0540*/  @!P3 LDC.64 R14, c[0x0][0x380] ;  /* 0x0000e000ff0ebb82 */ /* 0x000ef00000000a00 */
[----:B------:R-:W4:Y:S01]  /*0550*/  @!P4 LDC.64 R12, c[0x0][0x380] ;  /* 0x0000e000ff0ccb82 */ /* 0x000f220000000a00 */
[----:B-1----:R-:W-:-:S05]  /*0560*/  @!P1 IMAD.WIDE R28, R19, 0x4, R28 ;  /* 0x00000004131c9825 */ /* 0x002fca00078e021c */
[----:B------:R-:W5:Y:S01]  /*0570*/  @!P1 LDG.E.CONSTANT R11, desc[UR10][R28.64] ;  /* 0x0000000a1c0b9981 */ /* 0x000f62000c1e9900 */
[----:B--2---:R-:W-:-:S06]  /*0580*/  @!P2 IMAD.WIDE R16, R27, 0x4, R16 ;  /* 0x000000041b10a825 */ /* 0x004fcc00078e0210 */
[----:B------:R-:W2:Y:S01]  /*0590*/  @!P2 LDG.E.CONSTANT R17, desc[UR10][R16.64] ;  /* 0x0000000a1011a981 */ /* 0x000ea2000c1e9900 */
[----:B---3--:R-:W-:-:S06]  /*05a0*/  @!P3 IMAD.WIDE R14, R23, 0x4, R14 ;  /* 0x00000004170eb825 */ /* 0x008fcc00078e020e */
[----:B------:R-:W3:Y:S01]  /*05b0*/  @!P3 LDG.E.CONSTANT R15, desc[UR10][R14.64] ;  /* 0x0000000a0e0fb981 */ /* 0x000ee2000c1e9900 */
[----:B----4-:R-:W-:-:S06]  /*05c0*/  @!P4 IMAD.WIDE R12, R25, 0x4, R12 ;  /* 0x00000004190cc825 */ /* 0x010fcc00078e020c */
[----:B------:R-:W4:Y:S01]  /*05d0*/  @!P4 LDG.E.CONSTANT R13, desc[UR10][R12.64] ;  /* 0x0000000a0c0dc981 */ /* 0x000f22000c1e9900 */
[----:B------:R-:W-:-:S04]  /*05e0*/  UIADD3 UR7, UPT, UPT, UR7, 0x4, URZ ;  /* 0x0000000407077890 */ /* 0x000fc8000fffe0ff */
[----:B------:R-:W-:Y:S01]  /*05f0*/  UISETP.NE.AND UP0, UPT, UR7, URZ, UPT ;  /* 0x000000ff0700728c */ /* 0x000fe2000bf05270 */
[----:B------:R-:W-:Y:S01]  /*0600*/  VIADD R24, R24, 0x4 ;  /* 0x0000000418187836 */ /* 0x000fe20000000000 */
[----:B------:R-:W-:Y:S01]  /*0610*/  IADD3 R20, PT, PT, R20, 0x4, RZ ;  /* 0x0000000414147810 */ /* 0x000fe20007ffe0ff */
[----:B------:R-:W-:Y:S02]  /*0620*/  VIADD R21, R21, 0x4 ;  /* 0x0000000415157836 */ /* 0x000fe40000000000 */
[----:B------:R-:W-:Y:S02]  /*0630*/  VIADD R22, R22, 0x4 ;  /* 0x0000000416167836 */ /* 0x000fe40000000000 */
[C---:B0-----:R-:W-:Y:S02]  /*0640*/  IMAD R19, R18.reuse, 0x4, R19 ;  /* 0x0000000412137824 */ /* 0x041fe400078e0213 */
[C---:B------:R-:W-:Y:S02]  /*0650*/  IMAD R27, R18.reuse, 0x4, R27 ;  /* 0x00000004121b7824 */ /* 0x040fe400078e021b */
[----:B------:R-:W-:-:S02]  /*0660*/  IMAD R23, R18, 0x4, R23 ;  /* 0x0000000412177824 */ /* 0x000fc400078e0217 */
[----:B------:R-:W-:Y:S02]  /*0670*/  IMAD R25, R18, 0x4, R25 ;  /* 0x0000000412197824 */ /* 0x000fe400078e0219 */
[----:B-----5:R-:W-:-:S04]  /*0680*/  @!P1 FADD R2, R2, R11 ;  /* 0x0000000b02029221 */ /* 0x020fc80000000000 */
[----:B--2---:R-:W-:-:S04]  /*0690*/  @!P2 FADD R2, R2, R17 ;  /* 0x000000110202a221 */ /* 0x004fc80000000000 */
[----:B---3--:R-:W-:-:S04]  /*06a0*/  @!P3 FADD R2, R2, R15 ;  /* 0x0000000f0202b221 */ /* 0x008fc80000000000 */
[----:B----4-:R-:W-:Y:S01]  /*06b0*/  @!P4 FADD R2, R2, R13 ;  /* 0x0000000d0202c221 */ /* 0x010fe20000000000 */
[----:B------:R-:W-:Y:S06]  /*06c0*/  BRA.U UP0, `(.L_x_2) ;  /* 0xfffffffd00387547 */ /* 0x000fec000b83ffff */
.L_x_1:
[----:B------:R-:W-:-:S09]  /*06d0*/  UISETP.NE.AND UP0, UPT, UR6, URZ, UPT ;  /* 0x000000ff0600728c */ /* 0x000fd2000bf05270 */
[----:B------:R-:W-:Y:S05]  /*06e0*/  BRA.U !UP0, `(.L_x_3) ;  /* 0x0000000108bc7547 */ /* 0x000fea000b800000 */
[----:B------:R-:W0:Y:S01]  /*06f0*/  LDCU.64 UR8, c[0x0][0x3a0] ;  /* 0x00007400ff0877ac */ /* 0x000e220008000a00 */
[----:B------:R-:W-:Y:S01]  /*0700*/  VIADD R15, R4, UR5 ;  /* 0x00000005040f7c36 */ /* 0x000fe20008000000 */
[----:B------:R-:W-:Y:S04]  /*0710*/  BSSY.RECONVERGENT B0, `(.L_x_4) ;  /* 0x000000c000007945 */ /* 0x000fe80003800200 */
[----:B------:R-:W-:Y:S02]  /*0720*/  SHF.R.S32.HI R11, RZ, 0x1f, R15 ;  /* 0x0000001fff0b7819 */ /* 0x000fe4000001140f */
[----:B0-----:R-:W-:-:S04]  /*0730*/  ISETP.GE.U32.AND P1, PT, R15, UR8, PT ;  /* 0x000000080f007c0c */ /* 0x001fc8000bf26070 */
[----:B------:R-:W-:-:S04]  /*0740*/  ISETP.GE.U32.AND.EX P1, PT, R11, UR9, PT, P1 ;  /* 0x000000090b007c0c */ /* 0x000fc8000bf26110 */
[----:B------:R-:W-:-:S04]  /*0750*/  ISETP.LT.OR P1, PT, R15, RZ, P1 ;  /* 0x000000ff0f00720c */ /* 0x000fc80000f21670 */
[----:B------:R-:W-:-:S13]  /*0760*/  PLOP3.LUT P1, PT, P1, P0, PT, 0xf8, 0x8f ;  /* 0x00000000008f781c */ /* 0x000fda0000f21f70 */
[----:B------:R-:W-:Y:S05]  /*0770*/  @P1 BRA `(.L_x_5) ;  /* 0x0000000000141947 */ /* 0x000fea0003800000 */
[----:B------:R-:W0:Y:S01]  /*0780*/  LDC.64 R12, c[0x0][0x380] ;  /* 0x0000e000ff0c7b82 */ /* 0x000e220000000a00 */
[----:B------:R-:W-:-:S04]  /*0790*/  IMAD R11, R15, R18, R10 ;  /* 0x000000120f0b7224 */ /* 0x000fc800078e020a */
[----:B0-----:R-:W-:-:S06]  /*07a0*/  IMAD.WIDE R12, R11, 0x4, R12 ;  /* 0x000000040b0c7825 */ /* 0x001fcc00078e020c */
[----:B------:R-:W2:Y:S02]  /*07b0*/  LDG.E.CONSTANT R13, desc[UR10][R12.64] ;  /* 0x0000000a0c0d7981 */ /* 0x000ea4000c1e9900 */
[----:B--2---:R-:W-:-:S07]  /*07c0*/  FADD R2, R2, R13 ;  /* 0x0000000d02027221 */ /* 0x004fce0000000000 */
.L_x_5:
[----:B------:R-:W-:Y:S05]  /*07d0*/  BSYNC.RECONVERGENT B0 ;  /* 0x0000000000007941 */ /* 0x000fea0003800200 */
.L_x_4:
[----:B------:R-:W-:-:S09]  /*07e0*/  UISETP.NE.AND UP0, UPT, UR6, 0x1, UPT ;  /* 0x000000010600788c */ /* 0x000fd2000bf05270 */
[----:B------:R-:W-:Y:S05]  /*07f0*/  BRA.U !UP0, `(.L_x_3) ;  /* 0x0000000108787547 */ /* 0x000fea000b800000 */
[----:B------:R-:W-:Y:S01]  /*0800*/  VIADD R11, R15, 0x1 ;  /* 0x000000010f0b7836 */ /* 0x000fe20000000000 */
[----:B------:R-:W-:Y:S04]  /*0810*/  BSSY.RECONVERGENT B0, `(.L_x_6) ;  /* 0x000000c000007945 */ /* 0x000fe80003800200 */
[----:B------:R-:W-:Y:S02]  /*0820*/  ISETP.GE.U32.AND P1, PT, R11, UR8, PT ;  /* 0x000000080b007c0c */ /* 0x000fe4000bf26070 */
[----:B------:R-:W-:-:S04]  /*0830*/  SHF.R.S32.HI R12, RZ, 0x1f, R11 ;  /* 0x0000001fff0c7819 */ /* 0x000fc8000001140b */
        /* <DEDUP_REMOVED lines=9> */
.L_x_7:
[----:B------:R-:W-:Y:S05]  /*08d0*/  BSYNC.RECONVERGENT B0 ;  /* 0x0000000000007941 */ /* 0x000fea0003800200 */
.L_x_6:
        /* <DEDUP_REMOVED lines=15> */
.L_x_8:
[----:B------:R-:W-:Y:S05]  /*09d0*/  BSYNC.RECONVERGENT B0 ;  /* 0x0000000000007941 */ /* 0x000fea0003800200 */
.L_x_3:
[----:B------:R-:W0:Y:S01]  /*09e0*/  LDCU UR8, c[0x0][0x388] ;  /* 0x00007100ff0877ac */ /* 0x000e220008000800 */
[----:B------:R-:W-:-:S04]  /*09f0*/  UIADD3 UR4, UPT, UPT, UR4, 0x1, URZ ;  /* 0x0000000104047890 */ /* 0x000fc8000fffe0ff */
[----:B0-----:R-:W-:-:S09]  /*0a00*/  UISETP.NE.AND UP0, UPT, UR4, UR8, UPT ;  /* 0x000000080400728c */ /* 0x001fd2000bf05270 */
[----:B------:R-:W-:Y:S05]  /*0a10*/  BRA.U UP0, `(.L_x_9) ;  /* 0xfffffff900087547 */ /* 0x000fea000b83ffff */
.L_x_0:
[----:B------:R-:W-:Y:S01]  /*0a20*/  UIMAD UR4, UR8, UR8, URZ ;  /* 0x00000008080472a4 */ /* 0x000fe2000f8e02ff */
[----:B------:R-:W-:Y:S05]  /*0a30*/  BSSY.RECONVERGENT B0, `(.L_x_10) ;  /* 0x000000f000007945 */ /* 0x000fea0003800200 */
[----:B------:R-:W-:-:S04]  /*0a40*/  I2FP.F32.U32 R7, UR4 ;  /* 0x0000000400077c45 */ /* 0x000fc80008201000 */
[----:B------:R-:W0:Y:S01]  /*0a50*/  MUFU.RCP R4, R7 ;  /* 0x0000000700047308 */ /* 0x000e220000001000 */
[----:B------:R-:W1:Y:S07]  /*0a60*/  LDCU UR4, c[0x0][0x3b4] ;  /* 0x00007680ff0477ac */ /* 0x000e6e0008000800 */
[----:B------:R-:W2:Y:S01]  /*0a70*/  FCHK P0, R2, R7 ;  /* 0x0000000702007302 */ /* 0x000ea20000000000 */
[----:B0-----:R-:W-:Y:S01]  /*0a80*/  FFMA R5, -R7, R4, 1 ;  /* 0x3f80000007057423 */ /* 0x001fe20000000104 */
[----:B-1----:R-:W-:-:S03]  /*0a90*/  IMAD R3, R0, UR4, R3 ;  /* 0x0000000400037c24 */ /* 0x002fc6000f8e0203 */
[----:B------:R-:W-:-:S04]  /*0aa0*/  FFMA R5, R4, R5, R4 ;  /* 0x0000000504057223 */ /* 0x000fc80000000004 */
[----:B------:R-:W-:-:S04]  /*0ab0*/  FFMA R4, R5, R2, RZ ;  /* 0x0000000205047223 */ /* 0x000fc800000000ff */
[----:B------:R-:W-:-:S04]  /*0ac0*/  FFMA R9, -R7, R4, R2 ;  /* 0x0000000407097223 */ /* 0x000fc80000000102 */
[----:B------:R-:W-:Y:S01]  /*0ad0*/  FFMA R9, R5, R9, R4 ;  /* 0x0000000905097223 */ /* 0x000fe20000000004 */
[----:B--2---:R-:W-:Y:S06]  /*0ae0*/  @!P0 BRA `(.L_x_11) ;  /* 0x00000000000c8947 */ /* 0x004fec0003800000 */
[----:B------:R-:W-:-:S07]  /*0af0*/  MOV R4, 0xb10 ;  /* 0x00000b1000047802 */ /* 0x000fce0000000f00 */
[----:B------:R-:W-:Y:S05]  /*0b00*/  CALL.REL.NOINC `($__internal_0_$__cuda_sm3x_div_rn_noftz_f32_slowpath) ;  /* 0x0000000000187944 */ /* 0x000fea0003c00000 */
[----:B------:R-:W-:-:S07]  /*0b10*/  MOV R9, R0 ;  /* 0x0000000000097202 */ /* 0x000fce0000000f00 */
.L_x_11:
[----:B------:R-:W-:Y:S05]  /*0b20*/  BSYNC.RECONVERGENT B0 ;  /* 0x0000000000007941 */ /* 0x000fea0003800200 */
.L_x_10:
[----:B------:R-:W0:Y:S02]  /*0b30*/  LDC.64 R4, c[0x0][0x398] ;  /* 0x0000e600ff047b82 */ /* 0x000e240000000a00 */
[----:B0-----:R-:W-:-:S05]  /*0b40*/  IMAD.WIDE R2, R3, 0x4, R4 ;  /* 0x0000000403027825 */ /* 0x001fca00078e0204 */
[----:B------:R-:W-:Y:S01]  /*0b50*/  STG.E desc[UR10][R2.64], R9 ;  /* 0x0000000902007986 */ /* 0x000fe2000c10190a */
[----:B------:R-:W-:Y:S05]  /*0b60*/  EXIT ;  /* 0x000000000000794d */ /* 0x000fea0003800000 */
        .weak           $__internal_0_$__cuda_sm3x_div_rn_noftz_f32_slowpath
        .type           $__internal_0_$__cuda_sm3x_div_rn_noftz_f32_slowpath,@function
        .size           $__internal_0_$__cuda_sm3x_div_rn_noftz_f32_slowpath,(.L_x_24 - $__internal_0_$__cuda_sm3x_div_rn_noftz_f32_slowpath)
$__internal_0_$__cuda_sm3x_div_rn_noftz_f32_slowpath:
[----:B------:R-:W-:Y:S01]  /*0b70*/  SHF.R.U32.HI R5, RZ, 0x17, R7 ;  /* 0x00000017ff057819 */ /* 0x000fe20000011607 */
[----:B------:R-:W-:Y:S01]  /*0b80*/  BSSY.RECONVERGENT B1, `(.L_x_12) ;  /* 0x0000063000017945 */ /* 0x000fe20003800200 */
[----:B------:R-:W-:Y:S02]  /*0b90*/  SHF.R.U32.HI R0, RZ, 0x17, R2 ;  /* 0x00000017ff007819 */ /* 0x000fe40000011602 */
[----:B------:R-:W-:Y:S02]  /*0ba0*/  LOP3.LUT R5, R5, 0xff, RZ, 0xc0, !PT ;  /* 0x000000ff05057812 */ /* 0x000fe400078ec0ff */
[----:B------:R-:W-:-:S03]  /*0bb0*/  LOP3.LUT R10, R0, 0xff, RZ, 0xc0, !PT ;  /* 0x000000ff000a7812 */ /* 0x000fc600078ec0ff */
[----:B------:R-:W-:Y:S02]  /*0bc0*/  VIADD R8, R5, 0xffffffff ;  /* 0xffffffff05087836 */ /* 0x000fe40000000000 */
[----:B------:R-:W-:-:S03]  /*0bd0*/  VIADD R9, R10, 0xffffffff ;  /* 0xffffffff0a097836 */ /* 0x000fc60000000000 */
[----:B------:R-:W-:-:S04]  /*0be0*/  ISETP.GT.U32.AND P0, PT, R8, 0xfd, PT ;  /* 0x000000fd0800780c */ /* 0x000fc80003f04070 */
[----:B------:R-:W-:-:S13]  /*0bf0*/  ISETP.GT.U32.OR P0, PT, R9, 0xfd, P0 ;  /* 0x000000fd0900780c */ /* 0x000fda0000704470 */
[----:B------:R-:W-:Y:S01]  /*0c00*/  @!P0 IMAD.MOV.U32 R6, RZ, RZ, RZ ;  /* 0x000000ffff068224 */ /* 0x000fe200078e00ff */
[----:B------:R-:W-:Y:S06]  /*0c10*/  @!P0 BRA `(.L_x_13) ;  /* 0x0000000000608947 */ /* 0x000fec0003800000 */
[----:B------:R-:W-:Y:S01]  /*0c20*/  FSETP.GTU.FTZ.AND P0, PT, |R2|, +INF , PT ;  /* 0x7f8000000200780b */ /* 0x000fe20003f1c200 */
[----:B------:R-:W-:Y:S01]  /*0c30*/  IMAD.MOV.U32 R0, RZ, RZ, R7 ;  /* 0x000000ffff007224 */ /* 0x000fe200078e0007 */
[----:B------:R-:W-:-:S04]  /*0c40*/  FSETP.GTU.FTZ.AND P1, PT, |R7|, +INF , PT ;  /* 0x7f8000000700780b */ /* 0x000fc80003f3c200 */
[----:B------:R-:W-:-:S13]  /*0c50*/  PLOP3.LUT P0, PT, P0, P1, PT, 0xf8, 0x8f ;  /* 0x00000000008f781c */ /* 0x000fda0000703f70 */
[----:B------:R-:W-:Y:S05]  /*0c60*/  @P0 BRA `(.L_x_14) ;  /* 0x00000004004c0947 */ /* 0x000fea0003800000 */
[----:B------:R-:W-:-:S13]  /*0c70*/  LOP3.LUT P0, RZ, R7, 0x7fffffff, R2, 0xc8, !PT ;  /* 0x7fffffff07ff7812 */ /* 0x000fda000780c802 */
[----:B------:R-:W-:Y:S05]  /*0c80*/  @!P0 BRA `(.L_x_15) ;  /* 0x00000004003c8947 */ /* 0x000fea0003800000 */
[----:B------:R-:W-:Y:S02]  /*0c90*/  FSETP.NEU.FTZ.AND P2, PT, |R2|, +INF , PT ;  /* 0x7f8000000200780b */ /* 0x000fe40003f5d200 */
[----:B------:R-:W-:Y:S02]  /*0ca0*/  FSETP.NEU.FTZ.AND P1, PT, |R0|, +INF , PT ;  /* 0x7f8000000000780b */ /* 0x000fe40003f3d200 */
[----:B------:R-:W-:-:S11]  /*0cb0*/  FSETP.NEU.FTZ.AND P0, PT, |R2|, +INF , PT ;  /* 0x7f8000000200780b */ /* 0x000fd60003f1d200 */
[----:B------:R-:W-:Y:S05]  /*0cc0*/  @!P1 BRA !P2, `(.L_x_15) ;  /* 0x00000004002c9947 */ /* 0x000fea0005000000 */
[----:B------:R-:W-:-:S04]  /*0cd0*/  LOP3.LUT P2, RZ, R2, 0x7fffffff, RZ, 0xc0, !PT ;  /* 0x7fffffff02ff7812 */ /* 0x000fc8000784c0ff */
[----:B------:R-:W-:-:S13]  /*0ce0*/  PLOP3.LUT P1, PT, P1, P2, PT, 0x2f, 0xf2 ;  /* 0x0000000000f2781c */ /* 0x000fda0000f24577 */
[----:B------:R-:W-:Y:S05]  /*0cf0*/  @P1 BRA `(.L_x_16) ;  /* 0x0000000400181947 */ /* 0x000fea0003800000 */
[----:B------:R-:W-:-:S04]  /*0d00*/  LOP3.LUT P1, RZ, R7, 0x7fffffff, RZ, 0xc0, !PT ;  /* 0x7fffffff07ff7812 */ /* 0x000fc8000782c0ff */
[----:B------:R-:W-:-:S13]  /*0d10*/  PLOP3.LUT P0, PT, P0, P1, PT, 0x2f, 0xf2 ;  /* 0x0000000000f2781c */ /* 0x000fda0000702577 */
[----:B------:R-:W-:Y:S05]  /*0d20*/  @P0 BRA `(.L_x_17) ;  /* 0x0000000400000947 */ /* 0x000fea0003800000 */
[----:B------:R-:W-:Y:S02]  /*0d30*/  ISETP.GE.AND P0, PT, R9, RZ, PT ;  /* 0x000000ff0900720c */ /* 0x000fe40003f06270 */
[----:B------:R-:W-:-:S11]  /*0d40*/  ISETP.GE.AND P1, PT, R8, RZ, PT ;  /* 0x000000ff0800720c */ /* 0x000fd60003f26270 */
[----:B------:R-:W-:Y:S02]  /*0d50*/  @P0 IMAD.MOV.U32 R6, RZ, RZ, RZ ;  /* 0x000000ffff060224 */ /* 0x000fe400078e00ff */
[----:B------:R-:W-:Y:S01]  /*0d60*/  @!P0 FFMA R2, R2, 1.84467440737095516160e+19, RZ ;  /* 0x5f80000002028823 */ /* 0x000fe200000000ff */
[----:B------:R-:W-:Y:S02]  /*0d70*/  @!P0 IMAD.MOV.U32 R6, RZ, RZ, -0x40 ;  /* 0xffffffc0ff068424 */ /* 0x000fe400078e00ff */
[----:B------:R-:W-:Y:S02]  /*0d80*/  @!P1 FFMA R7, R0, 1.84467440737095516160e+19, RZ ;  /* 0x5f80000000079823 */ /* 0x000fe400000000ff */
[----:B------:R-:W-:-:S07]  /*0d90*/  @!P1 VIADD R6, R6, 0x40 ;  /* 0x0000004006069836 */ /* 0x000fce0000000000 */
.L_x_13:
[----:B------:R-:W-:Y:S01]  /*0da0*/  LEA R0, R5, 0xc0800000, 0x17 ;  /* 0xc080000005007811 */ /* 0x000fe200078eb8ff */
[----:B------:R-:W-:Y:S04]  /*0db0*/  BSSY.RECONVERGENT B2, `(.L_x_18) ;  /* 0x0000036000027945 */ /* 0x000fe80003800200 */
[----:B------:R-:W-:Y:S02]  /*0dc0*/  IMAD.IADD R8, R7, 0x1, -R0 ;  /* 0x0000000107087824 */ /* 0x000fe400078e0a00 */
[----:B------:R-:W-:Y:S02]  /*0dd0*/  VIADD R7, R10, 0xffffff81 ;  /* 0xffffff810a077836 */ /* 0x000fe40000000000 */
[----:B------:R-:W0:Y:S01]  /*0de0*/  MUFU.RCP R9, R8 ;  /* 0x0000000800097308 */ /* 0x000e220000001000 */
[----:B------:R-:W-:Y:S01]  /*0df0*/  FADD.FTZ R11, -R8, -RZ ;  /* 0x800000ff080b7221 */ /* 0x000fe20000010100 */
[C---:B------:R-:W-:Y:S01]  /*0e00*/  IMAD R0, R7.reuse, -0x800000, R2 ;  /* 0xff80000007007824 */ /* 0x040fe200078e0202 */
[----:B------:R-:W-:-:S04]  /*0e10*/  IADD3 R5, PT, PT, R7, 0x7f, -R5 ;  /* 0x0000007f07057810 */ /* 0x000fc80007ffe805 */
[----:B------:R-:W-:Y:S01]  /*0e20*/  IADD3 R5, PT, PT, R5, R6, RZ ;  /* 0x0000000605057210 */ /* 0x000fe20007ffe0ff */
[----:B0-----:R-:W-:-:S04]  /*0e30*/  FFMA R10, R9, R11, 1 ;  /* 0x3f800000090a7423 */ /* 0x001fc8000000000b */
[----:B------:R-:W-:-:S04]  /*0e40*/  FFMA R13, R9, R10, R9 ;  /* 0x0000000a090d7223 */ /* 0x000fc80000000009 */
[----:B------:R-:W-:-:S04]  /*0e50*/  FFMA R2, R0, R13, RZ ;  /* 0x0000000d00027223 */ /* 0x000fc800000000ff */
[----:B------:R-:W-:-:S04]  /*0e60*/  FFMA R9, R11, R2, R0 ;  /* 0x000000020b097223 */ /* 0x000fc80000000000 */
[----:B------:R-:W-:-:S04]  /*0e70*/  FFMA R10, R13, R9, R2 ;  /* 0x000000090d0a7223 */ /* 0x000fc80000000002 */
[----:B------:R-:W-:-:S04]  /*0e80*/  FFMA R11, R11, R10, R0 ;  /* 0x0000000a0b0b7223 */ /* 0x000fc80000000000 */
[----:B------:R-:W-:-:S05]  /*0e90*/  FFMA R0, R13, R11, R10 ;  /* 0x0000000b0d007223 */ /* 0x000fca000000000a */
[----:B------:R-:W-:-:S04]  /*0ea0*/  SHF.R.U32.HI R2, RZ, 0x17, R0 ;  /* 0x00000017ff027819 */ /* 0x000fc80000011600 */
[----:B------:R-:W-:-:S05]  /*0eb0*/  LOP3.LUT R2, R2, 0xff, RZ, 0xc0, !PT ;  /* 0x000000ff02027812 */ /* 0x000fca00078ec0ff */
[----:B------:R-:W-:-:S04]  /*0ec0*/  IMAD.IADD R8, R2, 0x1, R5 ;  /* 0x0000000102087824 */ /* 0x000fc800078e0205 */
[----:B------:R-:W-:-:S05]  /*0ed0*/  VIADD R2, R8, 0xffffffff ;  /* 0xffffffff08027836 */ /* 0x000fca0000000000 */
[----:B------:R-:W-:-:S13]  /*0ee0*/  ISETP.GE.U32.AND P0, PT, R2, 0xfe, PT ;  /* 0x000000fe0200780c */ /* 0x000fda0003f06070 */
[----:B------:R-:W-:Y:S05]  /*0ef0*/  @!P0 BRA `(.L_x_19) ;  /* 0x0000000000808947 */ /* 0x000fea0003800000 */
[----:B------:R-:W-:-:S13]  /*0f00*/  ISETP.GT.AND P0, PT, R8, 0xfe, PT ;  /* 0x000000fe0800780c */ /* 0x000fda0003f04270 */
[----:B------:R-:W-:Y:S05]  /*0f10*/  @P0 BRA `(.L_x_20) ;  /* 0x00000000006c0947 */ /* 0x000fea0003800000 */
[----:B------:R-:W-:-:S13]  /*0f20*/  ISETP.GE.AND P0, PT, R8, 0x1, PT ;  /* 0x000000010800780c */ /* 0x000fda0003f06270 */
[----:B------:R-:W-:Y:S05]  /*0f30*/  @P0 BRA `(.L_x_21) ;  /* 0x0000000000740947 */ /* 0x000fea0003800000 */
[----:B------:R-:W-:Y:S02]  /*0f40*/  ISETP.GE.AND P0, PT, R8, -0x18, PT ;  /* 0xffffffe80800780c */ /* 0x000fe40003f06270 */
[----:B------:R-:W-:-:S11]  /*0f50*/  LOP3.LUT R0, R0, 0x80000000, RZ, 0xc0, !PT ;  /* 0x8000000000007812 */ /* 0x000fd600078ec0ff */
[----:B------:R-:W-:Y:S05]  /*0f60*/  @!P0 BRA `(.L_x_21) ;  /* 0x0000000000688947 */ /* 0x000fea0003800000 */
[CCC-:B------:R-:W-:Y:S01]  /*0f70*/  FFMA.RZ R2, R13.reuse, R11.reuse, R10.reuse ;  /* 0x0000000b0d027223 */ /* 0x1c0fe2000000c00a */
[C---:B------:R-:W-:Y:S02]  /*0f80*/  VIADD R7, R8.reuse, 0x20 ;  /* 0x0000002008077836 */ /* 0x040fe40000000000 */
[CCC-:B------:R-:W-:Y:S01]  /*0f90*/  FFMA.RM R5, R13.reuse, R11.reuse, R10.reuse ;  /* 0x0000000b0d057223 */ /* 0x1c0fe2000000400a */
[----:B------:R-:W-:Y:S02]  /*0fa0*/  ISETP.NE.AND P2, PT, R8, RZ, PT ;  /* 0x000000ff0800720c */ /* 0x000fe40003f45270 */
[----:B------:R-:W-:Y:S01]  /*0fb0*/  LOP3.LUT R6, R2, 0x7fffff, RZ, 0xc0, !PT ;  /* 0x007fffff02067812 */ /* 0x000fe200078ec0ff */
[----:B------:R-:W-:Y:S01]  /*0fc0*/  FFMA.RP R2, R13, R11, R10 ;  /* 0x0000000b0d027223 */ /* 0x000fe2000000800a */
[----:B------:R-:W-:Y:S01]  /*0fd0*/  ISETP.NE.AND P1, PT, R8, RZ, PT ;  /* 0x000000ff0800720c */ /* 0x000fe20003f25270 */
[----:B------:R-:W-:Y:S01]  /*0fe0*/  IMAD.MOV R8, RZ, RZ, -R8 ;  /* 0x000000ffff087224 */ /* 0x000fe200078e0a08 */
[----:B------:R-:W-:-:S02]  /*0ff0*/  LOP3.LUT R6, R6, 0x800000, RZ, 0xfc, !PT ;  /* 0x0080000006067812 */ /* 0x000fc400078efcff */
[----:B------:R-:W-:Y:S02]  /*1000*/  FSETP.NEU.FTZ.AND P0, PT, R2, R5, PT ;  /* 0x000000050200720b */ /* 0x000fe40003f1d000 */
[----:B------:R-:W-:Y:S02]  /*1010*/  SHF.L.U32 R7, R6, R7, RZ ;  /* 0x0000000706077219 */ /* 0x000fe400000006ff */
[----:B------:R-:W-:Y:S02]  /*1020*/  SEL R5, R8, RZ, P2 ;  /* 0x000000ff08057207 */ /* 0x000fe40001000000 */
[----:B------:R-:W-:Y:S02]  /*1030*/  ISETP.NE.AND P1, PT, R7, RZ, P1 ;  /* 0x000000ff0700720c */ /* 0x000fe40000f25270 */
[----:B------:R-:W-:Y:S02]  /*1040*/  SHF.R.U32.HI R5, RZ, R5, R6 ;  /* 0x00000005ff057219 */ /* 0x000fe40000011606 */
[----:B------:R-:W-:-:S02]  /*1050*/  PLOP3.LUT P0, PT, P0, P1, PT, 0xf8, 0x8f ;  /* 0x00000000008f781c */ /* 0x000fc40000703f70 */
[----:B------:R-:W-:Y:S02]  /*1060*/  SHF.R.U32.HI R7, RZ, 0x1, R5 ;  /* 0x00000001ff077819 */ /* 0x000fe40000011605 */
[----:B------:R-:W-:-:S04]  /*1070*/  SEL R2, RZ, 0x1, !P0 ;  /* 0x00000001ff027807 */ /* 0x000fc80004000000 */
[----:B------:R-:W-:-:S04]  /*1080*/  LOP3.LUT R2, R2, 0x1, R7, 0xf8, !PT ;  /* 0x0000000102027812 */ /* 0x000fc800078ef807 */
[----:B------:R-:W-:-:S05]  /*1090*/  LOP3.LUT R2, R2, R5, RZ, 0xc0, !PT ;  /* 0x0000000502027212 */ /* 0x000fca00078ec0ff */
[----:B------:R-:W-:-:S05]  /*10a0*/  IMAD.IADD R7, R7, 0x1, R2 ;  /* 0x0000000107077824 */ /* 0x000fca00078e0202 */
[----:B------:R-:W-:Y:S01]  /*10b0*/  LOP3.LUT R0, R7, R0, RZ, 0xfc, !PT ;  /* 0x0000000007007212 */ /* 0x000fe200078efcff */
[----:B------:R-:W-:Y:S06]  /*10c0*/  BRA `(.L_x_21) ;  /* 0x0000000000107947 */ /* 0x000fec0003800000 */
.L_x_20:
[----:B------:R-:W-:-:S04]  /*10d0*/  LOP3.LUT R0, R0, 0x80000000, RZ, 0xc0, !PT ;  /* 0x8000000000007812 */ /* 0x000fc800078ec0ff */
[----:B------:R-:W-:Y:S01]  /*10e0*/  LOP3.LUT R0, R0, 0x7f800000, RZ, 0xfc, !PT ;  /* 0x7f80000000007812 */ /* 0x000fe200078efcff */
[----:B------:R-:W-:Y:S06]  /*10f0*/  BRA `(.L_x_21) ;  /* 0x0000000000047947 */ /* 0x000fec0003800000 */
.L_x_19:
[----:B------:R-:W-:-:S07]  /*1100*/  IMAD R0, R5, 0x800000, R0 ;  /* 0x0080000005007824 */ /* 0x000fce00078e0200 */
.L_x_21:
[----:B------:R-:W-:Y:S05]  /*1110*/  BSYNC.RECONVERGENT B2 ;  /* 0x0000000000027941 */ /* 0x000fea0003800200 */
.L_x_18:
[----:B------:R-:W-:Y:S05]  /*1120*/  BRA `(.L_x_22) ;  /* 0x0000000000207947 */ /* 0x000fea0003800000 */
.L_x_17:
[----:B------:R-:W-:-:S04]  /*1130*/  LOP3.LUT R0, R7, 0x80000000, R2, 0x48, !PT ;  /* 0x8000000007007812 */ /* 0x000fc800078e4802 */
[----:B------:R-:W-:Y:S01]  /*1140*/  LOP3.LUT R0, R0, 0x7f800000, RZ, 0xfc, !PT ;  /* 0x7f80000000007812 */ /* 0x000fe200078efcff */
[----:B------:R-:W-:Y:S06]  /*1150*/  BRA `(.L_x_22) ;  /* 0x0000000000147947 */ /* 0x000fec0003800000 */
.L_x_16:
[----:B------:R-:W-:Y:S01]  /*1160*/  LOP3.LUT R0, R7, 0x80000000, R2, 0x48, !PT ;  /* 0x8000000007007812 */ /* 0x000fe200078e4802 */
[----:B------:R-:W-:Y:S06]  /*1170*/  BRA `(.L_x_22) ;  /* 0x00000000000c7947 */ /* 0x000fec0003800000 */
.L_x_15:
[----:B------:R-:W0:Y:S01]  /*1180*/  MUFU.RSQ R0, -QNAN ;  /* 0xffc0000000007908 */ /* 0x000e220000001400 */
[----:B------:R-:W-:Y:S05]  /*1190*/  BRA `(.L_x_22) ;  /* 0x0000000000047947 */ /* 0x000fea0003800000 */
.L_x_14:
[----:B------:R-:W-:-:S07]  /*11a0*/  FADD.FTZ R0, R2, R0 ;  /* 0x0000000002007221 */ /* 0x000fce0000010000 */
.L_x_22:
[----:B------:R-:W-:Y:S05]  /*11b0*/  BSYNC.RECONVERGENT B1 ;  /* 0x0000000000017941 */ /* 0x000fea0003800200 */
.L_x_12:
[----:B------:R-:W-:-:S04]  /*11c0*/  IMAD.MOV.U32 R5, RZ, RZ, 0x0 ;  /* 0x00000000ff057424 */ /* 0x000fc800078e00ff */
[----:B0-----:R-:W-:Y:S05]  /*11d0*/  RET.REL.NODEC R4 `(_Z18average_pooling_2dPKfiiiPfmmii) ;  /* 0xffffffec04887950 */ /* 0x001fea0003c3ffff */
.L_x_23:
[----:B------:R-:W-:-:S00]  /*11e0*/  BRA `(.L_x_23) ;  /* 0xfffffffc00fc7947 */ /* 0x000fc0000383ffff */
[----:B------:R-:W-:-:S00]  /*11f0*/  NOP ;  /* 0x0000000000007918 */ /* 0x000fc00000000000 */
        /* <DEDUP_REMOVED lines=8> */
.L_x_24:


//--------------------- .nv.shared.reserved.0     --------------------------
	.section	.nv.shared.reserved.0,"aw",@nobits
	.weak		__nv_reservedSMEM_offset_0_alias
	.size		__nv_reservedSMEM_offset_0_alias, 0, 64
	.other		__nv_reservedSMEM_offset_0_alias,@"STO_CUDA_RESERVED_SHARED STV_DEFAULT"
__nv_reservedSMEM_offset_0_alias:
	.zero		0
	.zero		64


//--------------------- .nv.constant0._Z18average_pooling_2dPKfiiiPfmmii --------------------------
	.section	.nv.constant0._Z18average_pooling_2dPKfiiiPfmmii,"a",@progbits
	.sectionflags	@""
	.align	4
.nv.constant0._Z18average_pooling_2dPKfiiiPfmmii:
	.zero		952


//--------------------- SYMBOLS --------------------------

	.type		.nv.reservedSmem.offset0,@object
	.size		.nv.reservedSmem.offset0,0x4
